//
// Generated by NVIDIA NVVM Compiler
//
// Compiler Build ID: CL-36424714
// Cuda compilation tools, release 13.0, V13.0.88
// Based on NVVM 20.0.0
//

.version 9.0
.target sm_100
.address_size 64

	// .globl	_Z7initRNGP17curandStateXORWOWij
.global .align 4 .b8 precalc_xorwow_matrix[102400];
.global .align 4 .b8 precalc_xorwow_offset_matrix[102400];
.global .align 4 .b8 mrg32k3aM1[2304];
.global .align 4 .b8 mrg32k3aM2[2304];
.global .align 4 .b8 mrg32k3aM1SubSeq[2016];
.global .align 4 .b8 mrg32k3aM2SubSeq[2016];
.global .align 4 .b8 mrg32k3aM1Seq[2304];
.global .align 4 .b8 mrg32k3aM2Seq[2304];
.const .align 8 .b8 __cr_lgamma_table[72];

.visible .entry _Z7initRNGP17curandStateXORWOWij(
	.param .u64 .ptr .align 1 _Z7initRNGP17curandStateXORWOWij_param_0,
	.param .u32 _Z7initRNGP17curandStateXORWOWij_param_1,
	.param .u32 _Z7initRNGP17curandStateXORWOWij_param_2
)
{
	.reg .pred 	%p<25>;
	.reg .b32 	%r<410>;
	.reg .b64 	%rd<18>;

	ld.param.u64 	%rd8, [_Z7initRNGP17curandStateXORWOWij_param_0];
	ld.param.u32 	%r184, [_Z7initRNGP17curandStateXORWOWij_param_1];
	ld.param.u32 	%r183, [_Z7initRNGP17curandStateXORWOWij_param_2];
	mov.u32 	%r185, %ctaid.x;
	mov.u32 	%r186, %ntid.x;
	mov.u32 	%r187, %tid.x;
	mad.lo.s32 	%r1, %r185, %r186, %r187;
	setp.ge.u32 	%p1, %r1, %r184;
	@%p1 bra 	$L__BB0_44;
	cvta.to.global.u64 	%rd9, %rd8;
	cvt.u64.u32 	%rd17, %r1;
	mul.wide.u32 	%rd10, %r1, 48;
	add.s64 	%rd2, %rd9, %rd10;
	xor.b32  	%r188, %r183, -1429050551;
	mul.lo.s32 	%r189, %r188, 1099087573;
	add.s32 	%r190, %r189, -638133224;
	add.s32 	%r191, %r189, 123456789;
	st.global.v2.u32 	[%rd2], {%r190, %r191};
	xor.b32  	%r192, %r189, 362436069;
	mov.b32 	%r193, -123459836;
	st.global.v2.u32 	[%rd2+8], {%r192, %r193};
	add.s32 	%r194, %r189, 5783321;
	mov.b32 	%r195, -589760388;
	st.global.v2.u32 	[%rd2+16], {%r195, %r194};
	setp.eq.s32 	%p2, %r1, 0;
	@%p2 bra 	$L__BB0_43;
	mov.b32 	%r316, 0;
	mov.u64 	%rd12, precalc_xorwow_matrix;
$L__BB0_3:
	and.b64  	%rd4, %rd17, 3;
	setp.eq.s64 	%p3, %rd4, 0;
	@%p3 bra 	$L__BB0_42;
	mul.wide.u32 	%rd11, %r316, 3200;
	add.s64 	%rd5, %rd12, %rd11;
	cvt.u32.u64 	%r3, %rd4;
	mov.b32 	%r317, 0;
$L__BB0_5:
	mov.b32 	%r330, 0;
	mov.u32 	%r331, %r330;
	mov.u32 	%r332, %r330;
	mov.u32 	%r333, %r330;
	mov.u32 	%r334, %r330;
	mov.u32 	%r323, %r330;
$L__BB0_6:
	mul.wide.u32 	%rd13, %r323, 4;
	add.s64 	%rd14, %rd2, %rd13;
	ld.global.u32 	%r11, [%rd14+4];
	shl.b32 	%r12, %r323, 5;
	mov.b32 	%r329, 0;
$L__BB0_7:
	.pragma "nounroll";
	shr.u32 	%r200, %r11, %r329;
	and.b32  	%r201, %r200, 1;
	setp.eq.b32 	%p4, %r201, 1;
	not.pred 	%p5, %p4;
	add.s32 	%r202, %r12, %r329;
	mul.lo.s32 	%r203, %r202, 5;
	mul.wide.u32 	%rd15, %r203, 4;
	add.s64 	%rd6, %rd5, %rd15;
	@%p5 bra 	$L__BB0_9;
	ld.global.u32 	%r204, [%rd6];
	xor.b32  	%r334, %r334, %r204;
	ld.global.u32 	%r205, [%rd6+4];
	xor.b32  	%r333, %r333, %r205;
	ld.global.u32 	%r206, [%rd6+8];
	xor.b32  	%r332, %r332, %r206;
	ld.global.u32 	%r207, [%rd6+12];
	xor.b32  	%r331, %r331, %r207;
	ld.global.u32 	%r208, [%rd6+16];
	xor.b32  	%r330, %r330, %r208;
$L__BB0_9:
	and.b32  	%r210, %r200, 2;
	setp.eq.s32 	%p6, %r210, 0;
	@%p6 bra 	$L__BB0_11;
	ld.global.u32 	%r211, [%rd6+20];
	xor.b32  	%r334, %r334, %r211;
	ld.global.u32 	%r212, [%rd6+24];
	xor.b32  	%r333, %r333, %r212;
	ld.global.u32 	%r213, [%rd6+28];
	xor.b32  	%r332, %r332, %r213;
	ld.global.u32 	%r214, [%rd6+32];
	xor.b32  	%r331, %r331, %r214;
	ld.global.u32 	%r215, [%rd6+36];
	xor.b32  	%r330, %r330, %r215;
$L__BB0_11:
	and.b32  	%r217, %r200, 4;
	setp.eq.s32 	%p7, %r217, 0;
	@%p7 bra 	$L__BB0_13;
	ld.global.u32 	%r218, [%rd6+40];
	xor.b32  	%r334, %r334, %r218;
	ld.global.u32 	%r219, [%rd6+44];
	xor.b32  	%r333, %r333, %r219;
	ld.global.u32 	%r220, [%rd6+48];
	xor.b32  	%r332, %r332, %r220;
	ld.global.u32 	%r221, [%rd6+52];
	xor.b32  	%r331, %r331, %r221;
	ld.global.u32 	%r222, [%rd6+56];
	xor.b32  	%r330, %r330, %r222;
$L__BB0_13:
	and.b32  	%r224, %r200, 8;
	setp.eq.s32 	%p8, %r224, 0;
	@%p8 bra 	$L__BB0_15;
	ld.global.u32 	%r225, [%rd6+60];
	xor.b32  	%r334, %r334, %r225;
	ld.global.u32 	%r226, [%rd6+64];
	xor.b32  	%r333, %r333, %r226;
	ld.global.u32 	%r227, [%rd6+68];
	xor.b32  	%r332, %r332, %r227;
	ld.global.u32 	%r228, [%rd6+72];
	xor.b32  	%r331, %r331, %r228;
	ld.global.u32 	%r229, [%rd6+76];
	xor.b32  	%r330, %r330, %r229;
$L__BB0_15:
	and.b32  	%r231, %r200, 16;
	setp.eq.s32 	%p9, %r231, 0;
	@%p9 bra 	$L__BB0_17;
	ld.global.u32 	%r232, [%rd6+80];
	xor.b32  	%r334, %r334, %r232;
	ld.global.u32 	%r233, [%rd6+84];
	xor.b32  	%r333, %r333, %r233;
	ld.global.u32 	%r234, [%rd6+88];
	xor.b32  	%r332, %r332, %r234;
	ld.global.u32 	%r235, [%rd6+92];
	xor.b32  	%r331, %r331, %r235;
	ld.global.u32 	%r236, [%rd6+96];
	xor.b32  	%r330, %r330, %r236;
$L__BB0_17:
	and.b32  	%r238, %r200, 32;
	setp.eq.s32 	%p10, %r238, 0;
	@%p10 bra 	$L__BB0_19;
	ld.global.u32 	%r239, [%rd6+100];
	xor.b32  	%r334, %r334, %r239;
	ld.global.u32 	%r240, [%rd6+104];
	xor.b32  	%r333, %r333, %r240;
	ld.global.u32 	%r241, [%rd6+108];
	xor.b32  	%r332, %r332, %r241;
	ld.global.u32 	%r242, [%rd6+112];
	xor.b32  	%r331, %r331, %r242;
	ld.global.u32 	%r243, [%rd6+116];
	xor.b32  	%r330, %r330, %r243;
$L__BB0_19:
	and.b32  	%r245, %r200, 64;
	setp.eq.s32 	%p11, %r245, 0;
	@%p11 bra 	$L__BB0_21;
	ld.global.u32 	%r246, [%rd6+120];
	xor.b32  	%r334, %r334, %r246;
	ld.global.u32 	%r247, [%rd6+124];
	xor.b32  	%r333, %r333, %r247;
	ld.global.u32 	%r248, [%rd6+128];
	xor.b32  	%r332, %r332, %r248;
	ld.global.u32 	%r249, [%rd6+132];
	xor.b32  	%r331, %r331, %r249;
	ld.global.u32 	%r250, [%rd6+136];
	xor.b32  	%r330, %r330, %r250;
$L__BB0_21:
	and.b32  	%r252, %r200, 128;
	setp.eq.s32 	%p12, %r252, 0;
	@%p12 bra 	$L__BB0_23;
	ld.global.u32 	%r253, [%rd6+140];
	xor.b32  	%r334, %r334, %r253;
	ld.global.u32 	%r254, [%rd6+144];
	xor.b32  	%r333, %r333, %r254;
	ld.global.u32 	%r255, [%rd6+148];
	xor.b32  	%r332, %r332, %r255;
	ld.global.u32 	%r256, [%rd6+152];
	xor.b32  	%r331, %r331, %r256;
	ld.global.u32 	%r257, [%rd6+156];
	xor.b32  	%r330, %r330, %r257;
$L__BB0_23:
	and.b32  	%r259, %r200, 256;
	setp.eq.s32 	%p13, %r259, 0;
	@%p13 bra 	$L__BB0_25;
	ld.global.u32 	%r260, [%rd6+160];
	xor.b32  	%r334, %r334, %r260;
	ld.global.u32 	%r261, [%rd6+164];
	xor.b32  	%r333, %r333, %r261;
	ld.global.u32 	%r262, [%rd6+168];
	xor.b32  	%r332, %r332, %r262;
	ld.global.u32 	%r263, [%rd6+172];
	xor.b32  	%r331, %r331, %r263;
	ld.global.u32 	%r264, [%rd6+176];
	xor.b32  	%r330, %r330, %r264;
$L__BB0_25:
	and.b32  	%r266, %r200, 512;
	setp.eq.s32 	%p14, %r266, 0;
	@%p14 bra 	$L__BB0_27;
	ld.global.u32 	%r267, [%rd6+180];
	xor.b32  	%r334, %r334, %r267;
	ld.global.u32 	%r268, [%rd6+184];
	xor.b32  	%r333, %r333, %r268;
	ld.global.u32 	%r269, [%rd6+188];
	xor.b32  	%r332, %r332, %r269;
	ld.global.u32 	%r270, [%rd6+192];
	xor.b32  	%r331, %r331, %r270;
	ld.global.u32 	%r271, [%rd6+196];
	xor.b32  	%r330, %r330, %r271;
$L__BB0_27:
	and.b32  	%r273, %r200, 1024;
	setp.eq.s32 	%p15, %r273, 0;
	@%p15 bra 	$L__BB0_29;
	ld.global.u32 	%r274, [%rd6+200];
	xor.b32  	%r334, %r334, %r274;
	ld.global.u32 	%r275, [%rd6+204];
	xor.b32  	%r333, %r333, %r275;
	ld.global.u32 	%r276, [%rd6+208];
	xor.b32  	%r332, %r332, %r276;
	ld.global.u32 	%r277, [%rd6+212];
	xor.b32  	%r331, %r331, %r277;
	ld.global.u32 	%r278, [%rd6+216];
	xor.b32  	%r330, %r330, %r278;
$L__BB0_29:
	and.b32  	%r280, %r200, 2048;
	setp.eq.s32 	%p16, %r280, 0;
	@%p16 bra 	$L__BB0_31;
	ld.global.u32 	%r281, [%rd6+220];
	xor.b32  	%r334, %r334, %r281;
	ld.global.u32 	%r282, [%rd6+224];
	xor.b32  	%r333, %r333, %r282;
	ld.global.u32 	%r283, [%rd6+228];
	xor.b32  	%r332, %r332, %r283;
	ld.global.u32 	%r284, [%rd6+232];
	xor.b32  	%r331, %r331, %r284;
	ld.global.u32 	%r285, [%rd6+236];
	xor.b32  	%r330, %r330, %r285;
$L__BB0_31:
	and.b32  	%r287, %r200, 4096;
	setp.eq.s32 	%p17, %r287, 0;
	@%p17 bra 	$L__BB0_33;
	ld.global.u32 	%r288, [%rd6+240];
	xor.b32  	%r334, %r334, %r288;
	ld.global.u32 	%r289, [%rd6+244];
	xor.b32  	%r333, %r333, %r289;
	ld.global.u32 	%r290, [%rd6+248];
	xor.b32  	%r332, %r332, %r290;
	ld.global.u32 	%r291, [%rd6+252];
	xor.b32  	%r331, %r331, %r291;
	ld.global.u32 	%r292, [%rd6+256];
	xor.b32  	%r330, %r330, %r292;
$L__BB0_33:
	and.b32  	%r294, %r200, 8192;
	setp.eq.s32 	%p18, %r294, 0;
	@%p18 bra 	$L__BB0_35;
	ld.global.u32 	%r295, [%rd6+260];
	xor.b32  	%r334, %r334, %r295;
	ld.global.u32 	%r296, [%rd6+264];
	xor.b32  	%r333, %r333, %r296;
	ld.global.u32 	%r297, [%rd6+268];
	xor.b32  	%r332, %r332, %r297;
	ld.global.u32 	%r298, [%rd6+272];
	xor.b32  	%r331, %r331, %r298;
	ld.global.u32 	%r299, [%rd6+276];
	xor.b32  	%r330, %r330, %r299;
$L__BB0_35:
	and.b32  	%r301, %r200, 16384;
	setp.eq.s32 	%p19, %r301, 0;
	@%p19 bra 	$L__BB0_37;
	ld.global.u32 	%r302, [%rd6+280];
	xor.b32  	%r334, %r334, %r302;
	ld.global.u32 	%r303, [%rd6+284];
	xor.b32  	%r333, %r333, %r303;
	ld.global.u32 	%r304, [%rd6+288];
	xor.b32  	%r332, %r332, %r304;
	ld.global.u32 	%r305, [%rd6+292];
	xor.b32  	%r331, %r331, %r305;
	ld.global.u32 	%r306, [%rd6+296];
	xor.b32  	%r330, %r330, %r306;
$L__BB0_37:
	and.b32  	%r308, %r200, 32768;
	setp.eq.s32 	%p20, %r308, 0;
	@%p20 bra 	$L__BB0_39;
	ld.global.u32 	%r309, [%rd6+300];
	xor.b32  	%r334, %r334, %r309;
	ld.global.u32 	%r310, [%rd6+304];
	xor.b32  	%r333, %r333, %r310;
	ld.global.u32 	%r311, [%rd6+308];
	xor.b32  	%r332, %r332, %r311;
	ld.global.u32 	%r312, [%rd6+312];
	xor.b32  	%r331, %r331, %r312;
	ld.global.u32 	%r313, [%rd6+316];
	xor.b32  	%r330, %r330, %r313;
$L__BB0_39:
	add.s32 	%r329, %r329, 16;
	setp.ne.s32 	%p21, %r329, 32;
	@%p21 bra 	$L__BB0_7;
	mad.lo.s32 	%r314, %r323, -31, %r12;
	add.s32 	%r323, %r314, 1;
	setp.ne.s32 	%p22, %r323, 5;
	@%p22 bra 	$L__BB0_6;
	st.global.u32 	[%rd2+4], %r334;
	st.global.u32 	[%rd2+8], %r333;
	st.global.u32 	[%rd2+12], %r332;
	st.global.u32 	[%rd2+16], %r331;
	st.global.u32 	[%rd2+20], %r330;
	add.s32 	%r317, %r317, 1;
	setp.lt.u32 	%p23, %r317, %r3;
	@%p23 bra 	$L__BB0_5;
$L__BB0_42:
	shr.u64 	%rd7, %rd17, 2;
	add.s32 	%r316, %r316, 1;
	setp.gt.u64 	%p24, %rd17, 3;
	mov.u64 	%rd17, %rd7;
	@%p24 bra 	$L__BB0_3;
$L__BB0_43:
	mov.b32 	%r315, 0;
	st.global.v2.u32 	[%rd2+24], {%r315, %r315};
	st.global.u32 	[%rd2+32], %r315;
	mov.b64 	%rd16, 0;
	st.global.u64 	[%rd2+40], %rd16;
$L__BB0_44:
	ret;

}
	// .globl	_Z13device_methodPiiP17curandStateXORWOW
.visible .entry _Z13device_methodPiiP17curandStateXORWOW(
	.param .u64 .ptr .align 1 _Z13device_methodPiiP17curandStateXORWOW_param_0,
	.param .u32 _Z13device_methodPiiP17curandStateXORWOW_param_1,
	.param .u64 .ptr .align 1 _Z13device_methodPiiP17curandStateXORWOW_param_2
)
{
	.reg .pred 	%p<3>;
	.reg .b32 	%r<33>;
	.reg .b32 	%f<12>;
	.reg .b64 	%rd<11>;

	ld.param.u64 	%rd3, [_Z13device_methodPiiP17curandStateXORWOW_param_0];
	ld.param.u32 	%r2, [_Z13device_methodPiiP17curandStateXORWOW_param_1];
	ld.param.u64 	%rd2, [_Z13device_methodPiiP17curandStateXORWOW_param_2];
	cvta.to.global.u64 	%rd1, %rd3;
	mov.u32 	%r3, %ctaid.y;
	mov.u32 	%r4, %nctaid.x;
	mov.u32 	%r5, %ctaid.x;
	mad.lo.s32 	%r6, %r3, %r4, %r5;
	mov.u32 	%r7, %tid.x;
	mov.u32 	%r8, %ntid.x;
	mad.lo.s32 	%r1, %r6, %r8, %r7;
	setp.ge.s32 	%p1, %r1, %r2;
	@%p1 bra 	$L__BB1_4;
	cvta.to.global.u64 	%rd4, %rd2;
	mul.wide.s32 	%rd5, %r1, 48;
	add.s64 	%rd6, %rd4, %rd5;
	ld.global.v2.u32 	{%r9, %r10}, [%rd6];
	ld.global.u32 	%r11, [%rd6+8];
	ld.global.u32 	%r12, [%rd6+20];
	shr.u32 	%r13, %r10, 2;
	xor.b32  	%r14, %r13, %r10;
	shl.b32 	%r15, %r12, 4;
	shl.b32 	%r16, %r14, 1;
	xor.b32  	%r17, %r15, %r16;
	xor.b32  	%r18, %r17, %r12;
	xor.b32  	%r19, %r18, %r14;
	add.s32 	%r20, %r9, %r19;
	add.s32 	%r21, %r20, 362437;
	cvt.rn.f32.u32 	%f1, %r21;
	fma.rn.f32 	%f2, %f1, 0f2F800000, 0f2F000000;
	shr.u32 	%r22, %r11, 2;
	xor.b32  	%r23, %r22, %r11;
	shl.b32 	%r24, %r19, 4;
	shl.b32 	%r25, %r23, 1;
	xor.b32  	%r26, %r25, %r24;
	xor.b32  	%r27, %r26, %r23;
	xor.b32  	%r28, %r27, %r19;
	add.s32 	%r29, %r9, %r28;
	add.s32 	%r30, %r29, 724874;
	cvt.rn.f32.u32 	%f3, %r30;
	fma.rn.f32 	%f4, %f3, 0f2F800000, 0f2F000000;
	mul.f32 	%f5, %f2, 0f30000000;
	fma.rn.f32 	%f6, %f5, 0f40000000, 0fBF800000;
	mul.f32 	%f7, %f4, 0f30000000;
	fma.rn.f32 	%f8, %f7, 0f40000000, 0fBF800000;
	mul.f32 	%f9, %f8, %f8;
	fma.rn.f32 	%f10, %f6, %f6, %f9;
	sqrt.rn.f32 	%f11, %f10;
	setp.gtu.f32 	%p2, %f11, 0f3F800000;
	@%p2 bra 	$L__BB1_3;
	mul.wide.s32 	%rd7, %r1, 4;
	add.s64 	%rd8, %rd1, %rd7;
	mov.b32 	%r31, 1;
	st.global.u32 	[%rd8], %r31;
	bra.uni 	$L__BB1_4;
$L__BB1_3:
	mul.wide.s32 	%rd9, %r1, 4;
	add.s64 	%rd10, %rd1, %rd9;
	mov.b32 	%r32, 0;
	st.global.u32 	[%rd10], %r32;
$L__BB1_4:
	ret;

}


// ===== COMPILED SASS (sm_100) =====

	.target	sm_100

	.elftype	@"ET_EXEC"


//--------------------- .note.nv.tkinfo           --------------------------
	.section	.note.nv.tkinfo,"",@"SHT_NOTE"
	.sectionflags	@"SHF_NOTE_NV_TKINFO"
	.tkinfo
        /*0018*/ 	.word	0x00000002
        /*0030*/ 	.string	""
        /*0030*/ 	.string	"ptxas"
        /*0030*/ 	.string	"Cuda compilation tools, release 13.0, V13.0.88"
        /*0030*/ 	.string	"Build cuda_13.0.r13.0/compiler.36424714_0"
        /*0030*/ 	.string	"-arch sm_100 -m 64 "



//--------------------- .note.nv.cuinfo           --------------------------
	.section	.note.nv.cuinfo,"",@"SHT_NOTE"
	.sectionflags	@"SHF_NOTE_NV_CUINFO"
        /*0018*/ 	.short	0x0002
        /*001a*/ 	.short	0x0064
        /*001c*/ 	.short	0x0082
	.zero		2


//--------------------- .nv.info                  --------------------------
	.section	.nv.info,"",@"SHT_CUDA_INFO"
	.align	4


	//----- nvinfo : EIATTR_REGCOUNT
	.align		4
        /*0000*/ 	.byte	0x04, 0x2f
        /*0002*/ 	.short	(.L_10 - .L_9)
	.align		4
.L_9:
        /*0004*/ 	.word	index@(_Z7initRNGP17curandStateXORWOWij)
        /*0008*/ 	.word	0x0000001f


	//----- nvinfo : EIATTR_FRAME_SIZE
	.align		4
.L_10:
        /*000c*/ 	.byte	0x04, 0x11
        /*000e*/ 	.short	(.L_12 - .L_11)
	.align		4
.L_11:
        /*0010*/ 	.word	index@(_Z7initRNGP17curandStateXORWOWij)
        /*0014*/ 	.word	0x00000000


	//----- nvinfo : EIATTR_REGCOUNT
	.align		4
.L_12:
        /*0018*/ 	.byte	0x04, 0x2f
        /*001a*/ 	.short	(.L_14 - .L_13)
	.align		4
.L_13:
        /*001c*/ 	.word	index@(_Z13device_methodPiiP17curandStateXORWOW)
        /*0020*/ 	.word	0x0000000d


	//----- nvinfo : EIATTR_FRAME_SIZE
	.align		4
.L_14:
        /*0024*/ 	.byte	0x04, 0x11
        /*0026*/ 	.short	(.L_16 - .L_15)
	.align		4
.L_15:
        /*0028*/ 	.word	index@($__internal_0_$__cuda_sm20_sqrt_rn_f32_slowpath)
        /*002c*/ 	.word	0x00000000


	//----- nvinfo : EIATTR_FRAME_SIZE
	.align		4
.L_16:
        /*0030*/ 	.byte	0x04, 0x11
        /*0032*/ 	.short	(.L_18 - .L_17)
	.align		4
.L_17:
        /*0034*/ 	.word	index@(_Z13device_methodPiiP17curandStateXORWOW)
        /*0038*/ 	.word	0x00000000


	//----- nvinfo : EIATTR_MIN_STACK_SIZE
	.align		4
.L_18:
        /*003c*/ 	.byte	0x04, 0x12
        /*003e*/ 	.short	(.L_20 - .L_19)
	.align		4
.L_19:
        /*0040*/ 	.word	index@(_Z13device_methodPiiP17curandStateXORWOW)
        /*0044*/ 	.word	0x00000000


	//----- nvinfo : EIATTR_MIN_STACK_SIZE
	.align		4
.L_20:
        /*0048*/ 	.byte	0x04, 0x12
        /*004a*/ 	.short	(.L_22 - .L_21)
	.align		4
.L_21:
        /*004c*/ 	.word	index@(_Z7initRNGP17curandStateXORWOWij)
        /*0050*/ 	.word	0x00000000
.L_22:


//--------------------- .nv.compat                --------------------------
	.section	.nv.compat,"",@"SHT_CUDA_COMPAT_INFO"
	.align	4
        /*0000*/ 	.byte	0x02, 0x09, 0x00, 0x00, 0x02, 0x02, 0x01, 0x00, 0x02, 0x05, 0x05, 0x00, 0x03, 0x07, 0x01, 0x01
        /*0010*/ 	.byte	0x02, 0x03, 0x00, 0x00, 0x02, 0x06, 0x01, 0x00, 0x04, 0x0b, 0x08, 0x00, 0x01, 0x00, 0x00, 0x00
        /*0020*/ 	.byte	0x00, 0x00, 0x00, 0x00


//--------------------- .nv.info._Z13device_methodPiiP17curandStateXORWOW --------------------------
	.section	.nv.info._Z13device_methodPiiP17curandStateXORWOW,"",@"SHT_CUDA_INFO"
	.sectionflags	@""
	.align	4


	//----- nvinfo : EIATTR_CUDA_API_VERSION
	.align		4
        /*0000*/ 	.byte	0x04, 0x37
        /*0002*/ 	.short	(.L_24 - .L_23)
.L_23:
        /*0004*/ 	.word	0x00000082


	//----- nvinfo : EIATTR_KPARAM_INFO
	.align		4
.L_24:
        /*0008*/ 	.byte	0x04, 0x17
        /*000a*/ 	.short	(.L_26 - .L_25)
.L_25:
        /*000c*/ 	.word	0x00000000
        /*0010*/ 	.short	0x0002
        /*0012*/ 	.short	0x0010
        /*0014*/ 	.byte	0x00, 0xf5, 0x21, 0x00


	//----- nvinfo : EIATTR_KPARAM_INFO
	.align		4
.L_26:
        /*0018*/ 	.byte	0x04, 0x17
        /*001a*/ 	.short	(.L_28 - .L_27)
.L_27:
        /*001c*/ 	.word	0x00000000
        /*0020*/ 	.short	0x0001
        /*0022*/ 	.short	0x0008
        /*0024*/ 	.byte	0x00, 0xf0, 0x11, 0x00


	//----- nvinfo : EIATTR_KPARAM_INFO
	.align		4
.L_28:
        /*0028*/ 	.byte	0x04, 0x17
        /*002a*/ 	.short	(.L_30 - .L_29)
.L_29:
        /*002c*/ 	.word	0x00000000
        /*0030*/ 	.short	0x0000
        /*0032*/ 	.short	0x0000
        /*0034*/ 	.byte	0x00, 0xf5, 0x21, 0x00


	//----- nvinfo : EIATTR_SPARSE_MMA_MASK
	.align		4
.L_30:
        /*0038*/ 	.byte	0x03, 0x50
        /*003a*/ 	.short	0x0000


	//----- nvinfo : EIATTR_MAXREG_COUNT
	.align		4
        /*003c*/ 	.byte	0x03, 0x1b
        /*003e*/ 	.short	0x00ff


	//----- nvinfo : EIATTR_MERCURY_ISA_VERSION
	.align		4
        /*0040*/ 	.byte	0x03, 0x5f
        /*0042*/ 	.short	0x0101


	//----- nvinfo : EIATTR_VRC_CTA_INIT_COUNT
	.align		4
        /*0044*/ 	.byte	0x02, 0x4a
	.zero		1
	.zero		1


	//----- nvinfo : EIATTR_EXIT_INSTR_OFFSETS
	.align		4
        /*0048*/ 	.byte	0x04, 0x1c
        /*004a*/ 	.short	(.L_32 - .L_31)


	//   ....[0]....
.L_31:
        /*004c*/ 	.word	0x000000a0


	//   ....[1]....
        /*0050*/ 	.word	0x000003e0


	//   ....[2]....
        /*0054*/ 	.word	0x00000420


	//----- nvinfo : EIATTR_CRS_STACK_SIZE
	.align		4
.L_32:
        /*0058*/ 	.byte	0x04, 0x1e
        /*005a*/ 	.short	(.L_34 - .L_33)
.L_33:
        /*005c*/ 	.word	0x00000000


	//----- nvinfo : EIATTR_CBANK_PARAM_SIZE
	.align		4
.L_34:
        /*0060*/ 	.byte	0x03, 0x19
        /*0062*/ 	.short	0x0018


	//----- nvinfo : EIATTR_PARAM_CBANK
	.align		4
        /*0064*/ 	.byte	0x04, 0x0a
        /*0066*/ 	.short	(.L_36 - .L_35)
	.align		4
.L_35:
        /*0068*/ 	.word	index@(.nv.constant0._Z13device_methodPiiP17curandStateXORWOW)
        /*006c*/ 	.short	0x0380
        /*006e*/ 	.short	0x0018


	//----- nvinfo : EIATTR_SW_WAR
	.align		4
.L_36:
        /*0070*/ 	.byte	0x04, 0x36
        /*0072*/ 	.short	(.L_38 - .L_37)
.L_37:
        /*0074*/ 	.word	0x00000008
.L_38:


//--------------------- .nv.info._Z7initRNGP17curandStateXORWOWij --------------------------
	.section	.nv.info._Z7initRNGP17curandStateXORWOWij,"",@"SHT_CUDA_INFO"
	.sectionflags	@""
	.align	4


	//----- nvinfo : EIATTR_CUDA_API_VERSION
	.align		4
        /*0000*/ 	.byte	0x04, 0x37
        /*0002*/ 	.short	(.L_40 - .L_39)
.L_39:
        /*0004*/ 	.word	0x00000082


	//----- nvinfo : EIATTR_KPARAM_INFO
	.align		4
.L_40:
        /*0008*/ 	.byte	0x04, 0x17
        /*000a*/ 	.short	(.L_42 - .L_41)
.L_41:
        /*000c*/ 	.word	0x00000000
        /*0010*/ 	.short	0x0002
        /*0012*/ 	.short	0x000c
        /*0014*/ 	.byte	0x00, 0xf0, 0x11, 0x00


	//----- nvinfo : EIATTR_KPARAM_INFO
	.align		4
.L_42:
        /*0018*/ 	.byte	0x04, 0x17
        /*001a*/ 	.short	(.L_44 - .L_43)
.L_43:
        /*001c*/ 	.word	0x00000000
        /*0020*/ 	.short	0x0001
        /*0022*/ 	.short	0x0008
        /*0024*/ 	.byte	0x00, 0xf0, 0x11, 0x00


	//----- nvinfo : EIATTR_KPARAM_INFO
	.align		4
.L_44:
        /*0028*/ 	.byte	0x04, 0x17
        /*002a*/ 	.short	(.L_46 - .L_45)
.L_45:
        /*002c*/ 	.word	0x00000000
        /*0030*/ 	.short	0x0000
        /*0032*/ 	.short	0x0000
        /*0034*/ 	.byte	0x00, 0xf5, 0x21, 0x00


	//----- nvinfo : EIATTR_SPARSE_MMA_MASK
	.align		4
.L_46:
        /*0038*/ 	.byte	0x03, 0x50
        /*003a*/ 	.short	0x0000


	//----- nvinfo : EIATTR_MAXREG_COUNT
	.align		4
        /*003c*/ 	.byte	0x03, 0x1b
        /*003e*/ 	.short	0x00ff


	//----- nvinfo : EIATTR_MERCURY_ISA_VERSION
	.align		4
        /*0040*/ 	.byte	0x03, 0x5f
        /*0042*/ 	.short	0x0101


	//----- nvinfo : EIATTR_VRC_CTA_INIT_COUNT
	.align		4
        /*0044*/ 	.byte	0x02, 0x4a
	.zero		1
	.zero		1


	//----- nvinfo : EIATTR_EXIT_INSTR_OFFSETS
	.align		4
        /*0048*/ 	.byte	0x04, 0x1c
        /*004a*/ 	.short	(.L_48 - .L_47)


	//   ....[0]....
.L_47:
        /*004c*/ 	.word	0x00000070


	//   ....[1]....
        /*0050*/ 	.word	0x00000ed0


	//----- nvinfo : EIATTR_CRS_STACK_SIZE
	.align		4
.L_48:
        /*0054*/ 	.byte	0x04, 0x1e
        /*0056*/ 	.short	(.L_50 - .L_49)
.L_49:
        /*0058*/ 	.word	0x00000000


	//----- nvinfo : EIATTR_CBANK_PARAM_SIZE
	.align		4
.L_50:
        /*005c*/ 	.byte	0x03, 0x19
        /*005e*/ 	.short	0x0010


	//----- nvinfo : EIATTR_PARAM_CBANK
	.align		4
        /*0060*/ 	.byte	0x04, 0x0a
        /*0062*/ 	.short	(.L_52 - .L_51)
	.align		4
.L_51:
        /*0064*/ 	.word	index@(.nv.constant0._Z7initRNGP17curandStateXORWOWij)
        /*0068*/ 	.short	0x0380
        /*006a*/ 	.short	0x0010


	//----- nvinfo : EIATTR_SW_WAR
	.align		4
.L_52:
        /*006c*/ 	.byte	0x04, 0x36
        /*006e*/ 	.short	(.L_54 - .L_53)
.L_53:
        /*0070*/ 	.word	0x00000008
.L_54:


//--------------------- .nv.callgraph             --------------------------
	.section	.nv.callgraph,"",@"SHT_CUDA_CALLGRAPH"
	.align	4
	.sectionentsize	8
	.align		4
        /*0000*/ 	.word	0x00000000
	.align		4
        /*0004*/ 	.word	0xffffffff
	.align		4
        /*0008*/ 	.word	0x00000000
	.align		4
        /*000c*/ 	.word	0xfffffffe
	.align		4
        /*0010*/ 	.word	0x00000000
	.align		4
        /*0014*/ 	.word	0xfffffffd
	.align		4
        /*0018*/ 	.word	0x00000000
	.align		4
        /*001c*/ 	.word	0xfffffffc


//--------------------- .nv.constant4             --------------------------
	.section	.nv.constant4,"a",@progbits
	.align	8
	.align		8
.nv.constant4:
        /*0000*/ 	.dword	precalc_xorwow_matrix
	.align		8
        /*0008*/ 	.dword	precalc_xorwow_offset_matrix
	.align		8
        /*0010*/ 	.dword	mrg32k3aM1
	.align		8
        /*0018*/ 	.dword	mrg32k3aM2
	.align		8
        /*0020*/ 	.dword	mrg32k3aM1SubSeq
	.align		8
        /*0028*/ 	.dword	mrg32k3aM2SubSeq
	.align		8
        /*0030*/ 	.dword	mrg32k3aM1Seq
	.align		8
        /*0038*/ 	.dword	mrg32k3aM2Seq


//--------------------- .nv.constant3             --------------------------
	.section	.nv.constant3,"a",@progbits
	.align	8
.nv.constant3:
	.type		__cr_lgamma_table,@object
	.size		__cr_lgamma_table,(.L_8 - __cr_lgamma_table)
__cr_lgamma_table:
        /*0000*/ 	.byte	0x00, 0x00, 0x00, 0x00, 0x00, 0x00, 0x00, 0x00, 0x00, 0x00, 0x00, 0x00, 0x00, 0x00, 0x00, 0x00
        /*0010*/ 	.byte	0xef, 0x39, 0xfa, 0xfe, 0x42, 0x2e, 0xe6, 0x3f, 0x02, 0x20, 0x2a, 0xfa, 0x0b, 0xab, 0xfc, 0x3f
        /*0020*/ 	.byte	0xf9, 0x2c, 0x92, 0x7c, 0xa7, 0x6c, 0x09, 0x40, 0xc9, 0x79, 0x44, 0x3c, 0x64, 0x26, 0x13, 0x40
        /*0030*/ 	.byte	0xca, 0x01, 0xcf, 0x3a, 0x27, 0x51, 0x1a, 0x40, 0x30, 0xcc, 0x2d, 0xf3, 0xe1, 0x0c, 0x21, 0x40
        /*0040*/ 	.byte	0x0d, 0xb7, 0xfc, 0x82, 0x8e, 0x35, 0x25, 0x40
.L_8:


//--------------------- .text._Z13device_methodPiiP17curandStateXORWOW --------------------------
	.section	.text._Z13device_methodPiiP17curandStateXORWOW,"ax",@progbits
	.align	128
        .global         _Z13device_methodPiiP17curandStateXORWOW
        .type           _Z13device_methodPiiP17curandStateXORWOW,@function
        .size           _Z13device_methodPiiP17curandStateXORWOW,(.L_x_14 - _Z13device_methodPiiP17curandStateXORWOW)
        .other          _Z13device_methodPiiP17curandStateXORWOW,@"STO_CUDA_ENTRY STV_DEFAULT"
_Z13device_methodPiiP17curandStateXORWOW:
.text._Z13device_methodPiiP17curandStateXORWOW:
[----:B------:R-:W-:Y:S01]  /*0000*/  LDC R1, c[0x0][0x37c] ;  /* 0x0000df00ff017b82 */ /* 0x000fe20000000800 */
[----:B------:R-:W0:Y:S07]  /*0010*/  S2R R2, SR_TID.X ;  /* 0x0000000000027919 */ /* 0x000e2e0000002100 */
[----:B------:R-:W-:Y:S01]  /*0020*/  S2UR UR4, SR_CTAID.Y ;  /* 0x00000000000479c3 */ /* 0x000fe20000002600 */
[----:B------:R-:W1:Y:S01]  /*0030*/  LDCU UR5, c[0x0][0x370] ;  /* 0x00006e00ff0577ac */ /* 0x000e620008000800 */
[----:B------:R-:W2:Y:S06]  /*0040*/  LDCU UR7, c[0x0][0x388] ;  /* 0x00007100ff0777ac */ /* 0x000eac0008000800 */
[----:B------:R-:W1:Y:S08]  /*0050*/  S2UR UR6, SR_CTAID.X ;  /* 0x00000000000679c3 */ /* 0x000e700000002500 */
[----:B------:R-:W0:Y:S01]  /*0060*/  LDC R3, c[0x0][0x360] ;  /* 0x0000d800ff037b82 */ /* 0x000e220000000800 */
[----:B-1----:R-:W-:-:S06]  /*0070*/  UIMAD UR4, UR4, UR5, UR6 ;  /* 0x00000005040472a4 */ /* 0x002fcc000f8e0206 */
[----:B0-----:R-:W-:-:S05]  /*0080*/  IMAD R2, R3, UR4, R2 ;  /* 0x0000000403027c24 */ /* 0x001fca000f8e0202 */
[----:B--2---:R-:W-:-:S13]  /*0090*/  ISETP.GE.AND P0, PT, R2, UR7, PT ;  /* 0x0000000702007c0c */ /* 0x004fda000bf06270 */
[----:B------:R-:W-:Y:S05]  /*00a0*/  @P0 EXIT ;  /* 0x000000000000094d */ /* 0x000fea0003800000 */
[----:B------:R-:W0:Y:S01]  /*00b0*/  LDC.64 R6, c[0x0][0x390] ;  /* 0x0000e400ff067b82 */ /* 0x000e220000000a00 */
[----:B------:R-:W1:Y:S01]  /*00c0*/  LDCU.64 UR4, c[0x0][0x358] ;  /* 0x00006b00ff0477ac */ /* 0x000e620008000a00 */
[----:B0-----:R-:W-:-:S05]  /*00d0*/  IMAD.WIDE R6, R2, 0x30, R6 ;  /* 0x0000003002067825 */ /* 0x001fca00078e0206 */
[----:B-1----:R-:W2:Y:S04]  /*00e0*/  LDG.E.64 R4, desc[UR4][R6.64] ;  /* 0x0000000406047981 */ /* 0x002ea8000c1e1b00 */
[----:B------:R-:W3:Y:S04]  /*00f0*/  LDG.E R3, desc[UR4][R6.64+0x14] ;  /* 0x0000140406037981 */ /* 0x000ee8000c1e1900 */
[----:B------:R-:W4:Y:S01]  /*0100*/  LDG.E R0, desc[UR4][R6.64+0x8] ;  /* 0x0000080406007981 */ /* 0x000f22000c1e1900 */
[----:B------:R-:W-:Y:S01]  /*0110*/  BSSY.RECONVERGENT B0, `(.L_x_0) ;  /* 0x0000027000007945 */ /* 0x000fe20003800200 */
[----:B--2---:R-:W-:-:S04]  /*0120*/  SHF.R.U32.HI R8, RZ, 0x2, R5 ;  /* 0x00000002ff087819 */ /* 0x004fc80000011605 */
[----:B------:R-:W-:Y:S02]  /*0130*/  LOP3.LUT R8, R8, R5, RZ, 0x3c, !PT ;  /* 0x0000000508087212 */ /* 0x000fe400078e3cff */
[----:B---3--:R-:W-:Y:S02]  /*0140*/  SHF.L.U32 R10, R3, 0x4, RZ ;  /* 0x00000004030a7819 */ /* 0x008fe400000006ff */
[----:B----4-:R-:W-:Y:S01]  /*0150*/  SHF.R.U32.HI R9, RZ, 0x2, R0 ;  /* 0x00000002ff097819 */ /* 0x010fe20000011600 */
[----:B------:R-:W-:-:S03]  /*0160*/  IMAD.SHL.U32 R5, R8, 0x2, RZ ;  /* 0x0000000208057824 */ /* 0x000fc600078e00ff */
[----:B------:R-:W-:Y:S02]  /*0170*/  LOP3.LUT R9, R9, R0, RZ, 0x3c, !PT ;  /* 0x0000000009097212 */ /* 0x000fe400078e3cff */
[----:B------:R-:W-:Y:S02]  /*0180*/  LOP3.LUT R5, R3, R10, R5, 0x96, !PT ;  /* 0x0000000a03057212 */ /* 0x000fe400078e9605 */
[----:B------:R-:W-:Y:S02]  /*0190*/  SHF.L.U32 R3, R9, 0x1, RZ ;  /* 0x0000000109037819 */ /* 0x000fe400000006ff */
[----:B------:R-:W-:-:S05]  /*01a0*/  LOP3.LUT R5, R5, R8, RZ, 0x3c, !PT ;  /* 0x0000000805057212 */ /* 0x000fca00078e3cff */
[----:B------:R-:W-:-:S05]  /*01b0*/  IMAD.SHL.U32 R0, R5, 0x10, RZ ;  /* 0x0000001005007824 */ /* 0x000fca00078e00ff */
[----:B------:R-:W-:-:S04]  /*01c0*/  LOP3.LUT R0, R9, R3, R0, 0x96, !PT ;  /* 0x0000000309007212 */ /* 0x000fc800078e9600 */
[----:B------:R-:W-:Y:S01]  /*01d0*/  LOP3.LUT R3, R0, R5, RZ, 0x3c, !PT ;  /* 0x0000000500037212 */ /* 0x000fe200078e3cff */
[----:B------:R-:W-:-:S03]  /*01e0*/  HFMA2 R0, -RZ, RZ, 0.1171875, 0 ;  /* 0x2f800000ff007431 */ /* 0x000fc600000001ff */
[C---:B------:R-:W-:Y:S02]  /*01f0*/  IADD3 R3, PT, PT, R4.reuse, 0xb0f8a, R3 ;  /* 0x000b0f8a04037810 */ /* 0x040fe40007ffe003 */
[----:B------:R-:W-:Y:S01]  /*0200*/  IADD3 R4, PT, PT, R4, 0x587c5, R5 ;  /* 0x000587c504047810 */ /* 0x000fe20007ffe005 */
[----:B------:R-:W-:Y:S01]  /*0210*/  IMAD.MOV.U32 R5, RZ, RZ, 0x40000000 ;  /* 0x40000000ff057424 */ /* 0x000fe200078e00ff */
[----:B------:R-:W-:Y:S02]  /*0220*/  I2FP.F32.U32 R3, R3 ;  /* 0x0000000300037245 */ /* 0x000fe40000201000 */
[----:B------:R-:W-:-:S03]  /*0230*/  I2FP.F32.U32 R4, R4 ;  /* 0x0000000400047245 */ /* 0x000fc60000201000 */
[-C--:B------:R-:W-:Y:S02]  /*0240*/  FFMA R3, R3, R0.reuse, 1.1641532182693481445e-10 ;  /* 0x2f00000003037423 */ /* 0x080fe40000000000 */
[----:B------:R-:W-:Y:S02]  /*0250*/  FFMA R4, R4, R0, 1.1641532182693481445e-10 ;  /* 0x2f00000004047423 */ /* 0x000fe40000000000 */
[----:B------:R-:W-:Y:S02]  /*0260*/  FMUL R3, R3, 4.6566128730773925781e-10 ;  /* 0x3000000003037820 */ /* 0x000fe40000400000 */
[----:B------:R-:W-:Y:S02]  /*0270*/  FMUL R4, R4, 4.6566128730773925781e-10 ;  /* 0x3000000004047820 */ /* 0x000fe40000400000 */
[-C--:B------:R-:W-:Y:S02]  /*0280*/  FFMA R3, R3, R5.reuse, -1 ;  /* 0xbf80000003037423 */ /* 0x080fe40000000005 */
[----:B------:R-:W-:-:S02]  /*0290*/  FFMA R4, R4, R5, -1 ;  /* 0xbf80000004047423 */ /* 0x000fc40000000005 */
[----:B------:R-:W-:-:S04]  /*02a0*/  FMUL R3, R3, R3 ;  /* 0x0000000303037220 */ /* 0x000fc80000400000 */
[----:B------:R-:W-:-:S04]  /*02b0*/  FFMA R0, R4, R4, R3 ;  /* 0x0000000404007223 */ /* 0x000fc80000000003 */
[----:B------:R0:W1:Y:S01]  /*02c0*/  MUFU.RSQ R3, R0 ;  /* 0x0000000000037308 */ /* 0x0000620000001400 */
[----:B------:R-:W-:-:S04]  /*02d0*/  IADD3 R4, PT, PT, R0, -0xd000000, RZ ;  /* 0xf300000000047810 */ /* 0x000fc80007ffe0ff */
[----:B------:R-:W-:-:S13]  /*02e0*/  ISETP.GT.U32.AND P0, PT, R4, 0x727fffff, PT ;  /* 0x727fffff0400780c */ /* 0x000fda0003f04070 */
[----:B01----:R-:W-:Y:S05]  /*02f0*/  @!P0 BRA `(.L_x_1) ;  /* 0x0000000000108947 */ /* 0x003fea0003800000 */
[----:B------:R-:W-:-:S07]  /*0300*/  MOV R8, 0x320 ;  /* 0x0000032000087802 */ /* 0x000fce0000000f00 */
[----:B------:R-:W-:Y:S05]  /*0310*/  CALL.REL.NOINC `($__internal_0_$__cuda_sm20_sqrt_rn_f32_slowpath) ;  /* 0x0000000000447944 */ /* 0x000fea0003c00000 */
[----:B------:R-:W-:Y:S01]  /*0320*/  MOV R0, R3 ;  /* 0x0000000300007202 */ /* 0x000fe20000000f00 */
[----:B------:R-:W-:Y:S06]  /*0330*/  BRA `(.L_x_2) ;  /* 0x0000000000107947 */ /* 0x000fec0003800000 */
.L_x_1:
[----:B------:R-:W-:Y:S01]  /*0340*/  FMUL.FTZ R5, R0, R3 ;  /* 0x0000000300057220 */ /* 0x000fe20000410000 */
[----:B------:R-:W-:-:S03]  /*0350*/  FMUL.FTZ R3, R3, 0.5 ;  /* 0x3f00000003037820 */ /* 0x000fc60000410000 */
[----:B------:R-:W-:-:S04]  /*0360*/  FFMA R0, -R5, R5, R0 ;  /* 0x0000000505007223 */ /* 0x000fc80000000100 */
[----:B------:R-:W-:-:S07]  /*0370*/  FFMA R0, R0, R3, R5 ;  /* 0x0000000300007223 */ /* 0x000fce0000000005 */
.L_x_2:
[----:B------:R-:W-:Y:S05]  /*0380*/  BSYNC.RECONVERGENT B0 ;  /* 0x0000000000007941 */ /* 0x000fea0003800200 */
.L_x_0:
[----:B------:R-:W-:-:S13]  /*0390*/  FSETP.GTU.AND P0, PT, R0, 1, PT ;  /* 0x3f8000000000780b */ /* 0x000fda0003f0c000 */
[----:B------:R-:W0:Y:S01]  /*03a0*/  @!P0 LDC.64 R4, c[0x0][0x380] ;  /* 0x0000e000ff048b82 */ /* 0x000e220000000a00 */
[----:B------:R-:W-:Y:S02]  /*03b0*/  @!P0 IMAD.MOV.U32 R3, RZ, RZ, 0x1 ;  /* 0x00000001ff038424 */ /* 0x000fe400078e00ff */
[----:B0-----:R-:W-:-:S05]  /*03c0*/  @!P0 IMAD.WIDE R4, R2, 0x4, R4 ;  /* 0x0000000402048825 */ /* 0x001fca00078e0204 */
[----:B------:R0:W-:Y:S01]  /*03d0*/  @!P0 STG.E desc[UR4][R4.64], R3 ;  /* 0x0000000304008986 */ /* 0x0001e2000c101904 */
[----:B------:R-:W-:Y:S05]  /*03e0*/  @!P0 EXIT ;  /* 0x000000000000894d */ /* 0x000fea0003800000 */
[----:B0-----:R-:W0:Y:S02]  /*03f0*/  LDC.64 R4, c[0x0][0x380] ;  /* 0x0000e000ff047b82 */ /* 0x001e240000000a00 */
[----:B0-----:R-:W-:-:S05]  /*0400*/  IMAD.WIDE R4, R2, 0x4, R4 ;  /* 0x0000000402047825 */ /* 0x001fca00078e0204 */
[----:B------:R-:W-:Y:S01]  /*0410*/  STG.E desc[UR4][R4.64], RZ ;  /* 0x000000ff04007986 */ /* 0x000fe2000c101904 */
[----:B------:R-:W-:Y:S05]  /*0420*/  EXIT ;  /* 0x000000000000794d */ /* 0x000fea0003800000 */
        .weak           $__internal_0_$__cuda_sm20_sqrt_rn_f32_slowpath
        .type           $__internal_0_$__cuda_sm20_sqrt_rn_f32_slowpath,@function
        .size           $__internal_0_$__cuda_sm20_sqrt_rn_f32_slowpath,(.L_x_14 - $__internal_0_$__cuda_sm20_sqrt_rn_f32_slowpath)
$__internal_0_$__cuda_sm20_sqrt_rn_f32_slowpath:
[----:B------:R-:W-:-:S13]  /*0430*/  LOP3.LUT P0, RZ, R0, 0x7fffffff, RZ, 0xc0, !PT ;  /* 0x7fffffff00ff7812 */ /* 0x000fda000780c0ff */
[----:B------:R-:W-:Y:S01]  /*0440*/  @!P0 MOV R3, R0 ;  /* 0x0000000000038202 */ /* 0x000fe20000000f00 */
[----:B------:R-:W-:Y:S06]  /*0450*/  @!P0 BRA `(.L_x_3) ;  /* 0x0000000000408947 */ /* 0x000fec0003800000 */
[----:B------:R-:W-:-:S13]  /*0460*/  FSETP.GEU.FTZ.AND P0, PT, R0, RZ, PT ;  /* 0x000000ff0000720b */ /* 0x000fda0003f1e000 */
[----:B------:R-:W-:Y:S01]  /*0470*/  @!P0 MOV R3, 0x7fffffff ;  /* 0x7fffffff00038802 */ /* 0x000fe20000000f00 */
[----:B------:R-:W-:Y:S06]  /*0480*/  @!P0 BRA `(.L_x_3) ;  /* 0x0000000000348947 */ /* 0x000fec0003800000 */
[----:B------:R-:W-:-:S13]  /*0490*/  FSETP.GTU.FTZ.AND P0, PT, |R0|, +INF , PT ;  /* 0x7f8000000000780b */ /* 0x000fda0003f1c200 */
[----:B------:R-:W-:Y:S01]  /*04a0*/  @P0 FADD.FTZ R3, R0, 1 ;  /* 0x3f80000000030421 */ /* 0x000fe20000010000 */
[----:B------:R-:W-:Y:S06]  /*04b0*/  @P0 BRA `(.L_x_3) ;  /* 0x0000000000280947 */ /* 0x000fec0003800000 */
[----:B------:R-:W-:-:S13]  /*04c0*/  FSETP.NEU.FTZ.AND P0, PT, |R0|, +INF , PT ;  /* 0x7f8000000000780b */ /* 0x000fda0003f1d200 */
[----:B------:R-:W-:-:S04]  /*04d0*/  @P0 FFMA R4, R0, 1.84467440737095516160e+19, RZ ;  /* 0x5f80000000040823 */ /* 0x000fc800000000ff */
[----:B------:R-:W0:Y:S02]  /*04e0*/  @P0 MUFU.RSQ R3, R4 ;  /* 0x0000000400030308 */ /* 0x000e240000001400 */
[----:B0-----:R-:W-:Y:S01]  /*04f0*/  @P0 FMUL.FTZ R5, R4, R3 ;  /* 0x0000000304050220 */ /* 0x001fe20000410000 */
[----:B------:R-:W-:Y:S01]  /*0500*/  @P0 FMUL.FTZ R7, R3, 0.5 ;  /* 0x3f00000003070820 */ /* 0x000fe20000410000 */
[----:B------:R-:W-:Y:S02]  /*0510*/  @!P0 IMAD.MOV.U32 R3, RZ, RZ, R0 ;  /* 0x000000ffff038224 */ /* 0x000fe400078e0000 */
[----:B------:R-:W-:-:S04]  /*0520*/  @P0 FADD.FTZ R6, -R5, -RZ ;  /* 0x800000ff05060221 */ /* 0x000fc80000010100 */
[----:B------:R-:W-:-:S04]  /*0530*/  @P0 FFMA R6, R5, R6, R4 ;  /* 0x0000000605060223 */ /* 0x000fc80000000004 */
[----:B------:R-:W-:-:S04]  /*0540*/  @P0 FFMA R6, R6, R7, R5 ;  /* 0x0000000706060223 */ /* 0x000fc80000000005 */
[----:B------:R-:W-:-:S07]  /*0550*/  @P0 FMUL.FTZ R3, R6, 2.3283064365386962891e-10 ;  /* 0x2f80000006030820 */ /* 0x000fce0000410000 */
.L_x_3:
[----:B------:R-:W-:Y:S01]  /*0560*/  HFMA2 R5, -RZ, RZ, 0, 0 ;  /* 0x00000000ff057431 */ /* 0x000fe200000001ff */
[----:B------:R-:W-:-:S04]  /*0570*/  MOV R4, R8 ;  /* 0x0000000800047202 */ /* 0x000fc80000000f00 */
[----:B------:R-:W-:Y:S05]  /*0580*/  RET.REL.NODEC R4 `(_Z13device_methodPiiP17curandStateXORWOW) ;  /* 0xfffffff8049c7950 */ /* 0x000fea0003c3ffff */
.L_x_4:
[----:B------:R-:W-:-:S00]  /*0590*/  BRA `(.L_x_4) ;  /* 0xfffffffc00fc7947 */ /* 0x000fc0000383ffff */
[----:B------:R-:W-:-:S00]  /*05a0*/  NOP ;  /* 0x0000000000007918 */ /* 0x000fc00000000000 */
        /* <DEDUP_REMOVED lines=13> */
.L_x_14:


//--------------------- .text._Z7initRNGP17curandStateXORWOWij --------------------------
	.section	.text._Z7initRNGP17curandStateXORWOWij,"ax",@progbits
	.align	128
        .global         _Z7initRNGP17curandStateXORWOWij
        .type           _Z7initRNGP17curandStateXORWOWij,@function
        .size           _Z7initRNGP17curandStateXORWOWij,(.L_x_16 - _Z7initRNGP17curandStateXORWOWij)
        .other          _Z7initRNGP17curandStateXORWOWij,@"STO_CUDA_ENTRY STV_DEFAULT"
_Z7initRNGP17curandStateXORWOWij:
.text._Z7initRNGP17curandStateXORWOWij:
[----:B------:R-:W-:Y:S01]  /*0000*/  LDC R1, c[0x0][0x37c] ;  /* 0x0000df00ff017b82 */ /* 0x000fe20000000800 */
[----:B------:R-:W0:Y:S07]  /*0010*/  S2R R3, SR_TID.X ;  /* 0x0000000000037919 */ /* 0x000e2e0000002100 */
[----:B------:R-:W0:Y:S01]  /*0020*/  S2UR UR4, SR_CTAID.X ;  /* 0x00000000000479c3 */ /* 0x000e220000002500 */
[----:B------:R-:W1:Y:S07]  /*0030*/  LDCU UR5, c[0x0][0x388] ;  /* 0x00007100ff0577ac */ /* 0x000e6e0008000800 */
[----:B------:R-:W0:Y:S02]  /*0040*/  LDC R0, c[0x0][0x360] ;  /* 0x0000d800ff007b82 */ /* 0x000e240000000800 */
[----:B0-----:R-:W-:-:S05]  /*0050*/  IMAD R0, R0, UR4, R3 ;  /* 0x0000000400007c24 */ /* 0x001fca000f8e0203 */
[----:B-1----:R-:W-:-:S13]  /*0060*/  ISETP.GE.U32.AND P0, PT, R0, UR5, PT ;  /* 0x0000000500007c0c */ /* 0x002fda000bf06070 */
[----:B------:R-:W-:Y:S05]  /*0070*/  @P0 EXIT ;  /* 0x000000000000094d */ /* 0x000fea0003800000 */
[----:B------:R-:W0:Y:S01]  /*0080*/  LDC R2, c[0x0][0x38c] ;  /* 0x0000e300ff027b82 */ /* 0x000e220000000800 */
[----:B------:R-:W1:Y:S01]  /*0090*/  LDCU.64 UR4, c[0x0][0x358] ;  /* 0x00006b00ff0477ac */ /* 0x000e620008000a00 */
[----:B------:R-:W-:Y:S01]  /*00a0*/  IMAD.MOV.U32 R9, RZ, RZ, -0x75bd8fc ;  /* 0xf8a42704ff097424 */ /* 0x000fe200078e00ff */
[----:B------:R-:W-:Y:S01]  /*00b0*/  ISETP.NE.AND P0, PT, R0, RZ, PT ;  /* 0x000000ff0000720c */ /* 0x000fe20003f05270 */
[----:B------:R-:W-:Y:S01]  /*00c0*/  IMAD.MOV.U32 R10, RZ, RZ, -0x23270784 ;  /* 0xdcd8f87cff0a7424 */ /* 0x000fe200078e00ff */
[----:B------:R-:W-:Y:S03]  /*00d0*/  BSSY.RECONVERGENT B0, `(.L_x_5) ;  /* 0x00000dc000007945 */ /* 0x000fe60003800200 */
[----:B------:R-:W2:Y:S01]  /*00e0*/  LDC.64 R6, c[0x0][0x380] ;  /* 0x0000e000ff067b82 */ /* 0x000ea20000000a00 */
[----:B0-----:R-:W-:-:S05]  /*00f0*/  LOP3.LUT R2, R2, 0xaad26b49, RZ, 0x3c, !PT ;  /* 0xaad26b4902027812 */ /* 0x001fca00078e3cff */
[----:B------:R-:W-:Y:S02]  /*0100*/  IMAD R2, R2, 0x4182bed5, RZ ;  /* 0x4182bed502027824 */ /* 0x000fe400078e02ff */
[----:B--2---:R-:W-:-:S03]  /*0110*/  IMAD.WIDE.U32 R6, R0, 0x30, R6 ;  /* 0x0000003000067825 */ /* 0x004fc600078e0006 */
[C---:B------:R-:W-:Y:S01]  /*0120*/  LOP3.LUT R8, R2.reuse, 0x159a55e5, RZ, 0x3c, !PT ;  /* 0x159a55e502087812 */ /* 0x040fe200078e3cff */
[C---:B------:R-:W-:Y:S02]  /*0130*/  VIADD R4, R2.reuse, 0xd9f6dc18 ;  /* 0xd9f6dc1802047836 */ /* 0x040fe40000000000 */
[C---:B------:R-:W-:Y:S02]  /*0140*/  VIADD R5, R2.reuse, 0x75bcd15 ;  /* 0x075bcd1502057836 */ /* 0x040fe40000000000 */
[----:B-1----:R0:W-:Y:S01]  /*0150*/  STG.E.64 desc[UR4][R6.64+0x8], R8 ;  /* 0x0000080806007986 */ /* 0x0021e2000c101b04 */
[----:B------:R-:W-:-:S03]  /*0160*/  VIADD R11, R2, 0x583f19 ;  /* 0x00583f19020b7836 */ /* 0x000fc60000000000 */
[----:B------:R0:W-:Y:S04]  /*0170*/  STG.E.64 desc[UR4][R6.64], R4 ;  /* 0x0000000406007986 */ /* 0x0001e8000c101b04 */
[----:B------:R0:W-:Y:S01]  /*0180*/  STG.E.64 desc[UR4][R6.64+0x10], R10 ;  /* 0x0000100a06007986 */ /* 0x0001e2000c101b04 */
[----:B------:R-:W-:Y:S05]  /*0190*/  @!P0 BRA `(.L_x_6) ;  /* 0x0000000c003c8947 */ /* 0x000fea0003800000 */
[----:B------:R-:W-:-:S07]  /*01a0*/  CS2R R12, SRZ ;  /* 0x00000000000c7805 */ /* 0x000fce000001ff00 */
.L_x_12:
[----:B-1----:R-:W-:Y:S01]  /*01b0*/  LOP3.LUT R2, R0, 0x3, RZ, 0xc0, !PT ;  /* 0x0000000300027812 */ /* 0x002fe200078ec0ff */
[----:B------:R-:W-:Y:S03]  /*01c0*/  BSSY.RECONVERGENT B1, `(.L_x_7) ;  /* 0x00000c6000017945 */ /* 0x000fe60003800200 */
[----:B------:R-:W-:-:S04]  /*01d0*/  ISETP.NE.U32.AND P0, PT, R2, RZ, PT ;  /* 0x000000ff0200720c */ /* 0x000fc80003f05070 */
[----:B------:R-:W-:-:S13]  /*01e0*/  ISETP.NE.AND.EX P0, PT, RZ, RZ, PT, P0 ;  /* 0x000000ffff00720c */ /* 0x000fda0003f05300 */
[----:B------:R-:W-:Y:S05]  /*01f0*/  @!P0 BRA `(.L_x_8) ;  /* 0x0000000c00088947 */ /* 0x000fea0003800000 */
[----:B0-----:R-:W0:Y:S01]  /*0200*/  LDC.64 R8, c[0x4][RZ] ;  /* 0x01000000ff087b82 */ /* 0x001e220000000a00 */
[----:B------:R-:W-:Y:S02]  /*0210*/  IMAD.MOV.U32 R14, RZ, RZ, RZ ;  /* 0x000000ffff0e7224 */ /* 0x000fe400078e00ff */
[----:B0-----:R-:W-:-:S07]  /*0220*/  IMAD.WIDE.U32 R8, R12, 0xc80, R8 ;  /* 0x00000c800c087825 */ /* 0x001fce00078e0008 */
.L_x_11:
[----:B-1----:R-:W-:Y:S01]  /*0230*/  IMAD.MOV.U32 R15, RZ, RZ, RZ ;  /* 0x000000ffff0f7224 */ /* 0x002fe200078e00ff */
[----:B------:R-:W-:Y:S01]  /*0240*/  CS2R R2, SRZ ;  /* 0x0000000000027805 */ /* 0x000fe2000001ff00 */
[----:B------:R-:W-:Y:S01]  /*0250*/  IMAD.MOV.U32 R17, RZ, RZ, RZ ;  /* 0x000000ffff117224 */ /* 0x000fe200078e00ff */
[----:B------:R-:W-:-:S07]  /*0260*/  CS2R R4, SRZ ;  /* 0x0000000000047805 */ /* 0x000fce000001ff00 */
.L_x_10:
[----:B------:R-:W-:-:S05]  /*0270*/  IMAD.WIDE.U32 R10, R17, 0x4, R6 ;  /* 0x00000004110a7825 */ /* 0x000fca00078e0006 */
[----:B------:R0:W5:Y:S01]  /*0280*/  LDG.E R16, desc[UR4][R10.64+0x4] ;  /* 0x000004040a107981 */ /* 0x000162000c1e1900 */
[----:B------:R-:W-:-:S07]  /*0290*/  IMAD.MOV.U32 R19, RZ, RZ, RZ ;  /* 0x000000ffff137224 */ /* 0x000fce00078e00ff */
.L_x_9:
[----:B-----5:R-:W-:Y:S01]  /*02a0*/  SHF.R.U32.HI R24, RZ, R19, R16 ;  /* 0x00000013ff187219 */ /* 0x020fe20000011610 */
[----:B0-----:R-:W-:-:S03]  /*02b0*/  IMAD.SHL.U32 R10, R17, 0x20, RZ ;  /* 0x00000020110a7824 */ /* 0x001fc600078e00ff */
[----:B------:R-:W-:Y:S01]  /*02c0*/  LOP3.LUT R11, R24, 0x1, RZ, 0xc0, !PT ;  /* 0x00000001180b7812 */ /* 0x000fe200078ec0ff */
[----:B------:R-:W-:-:S03]  /*02d0*/  IMAD.IADD R10, R10, 0x1, R19 ;  /* 0x000000010a0a7824 */ /* 0x000fc600078e0213 */
[----:B------:R-:W-:Y:S01]  /*02e0*/  ISETP.NE.U32.AND P0, PT, R11, 0x1, PT ;  /* 0x000000010b00780c */ /* 0x000fe20003f05070 */
[----:B------:R-:W-:-:S03]  /*02f0*/  IMAD R11, R10, 0x5, RZ ;  /* 0x000000050a0b7824 */ /* 0x000fc600078e02ff */
[----:B------:R-:W-:Y:S01]  /*0300*/  R2P PR, R24, 0x7e ;  /* 0x0000007e18007804 */ /* 0x000fe20000000000 */
[----:B------:R-:W-:-:S08]  /*0310*/  IMAD.WIDE.U32 R10, R11, 0x4, R8 ;  /* 0x000000040b0a7825 */ /* 0x000fd000078e0008 */
[----:B------:R-:W2:Y:S04]  /*0320*/  @!P0 LDG.E R18, desc[UR4][R10.64] ;  /* 0x000000040a128981 */ /* 0x000ea8000c1e1900 */
[----:B------:R-:W3:Y:S04]  /*0330*/  @!P0 LDG.E R20, desc[UR4][R10.64+0x10] ;  /* 0x000010040a148981 */ /* 0x000ee8000c1e1900 */
[----:B------:R-:W4:Y:S04]  /*0340*/  @P1 LDG.E R22, desc[UR4][R10.64+0x14] ;  /* 0x000014040a161981 */ /* 0x000f28000c1e1900 */
[----:B------:R-:W4:Y:S04]  /*0350*/  @P2 LDG.E R26, desc[UR4][R10.64+0x28] ;  /* 0x000028040a1a2981 */ /* 0x000f28000c1e1900 */
[----:B------:R-:W4:Y:S04]  /*0360*/  @!P0 LDG.E R21, desc[UR4][R10.64+0x4] ;  /* 0x000004040a158981 */ /* 0x000f28000c1e1900 */
[----:B------:R-:W4:Y:S04]  /*0370*/  @!P0 LDG.E R23, desc[UR4][R10.64+0xc] ;  /* 0x00000c040a178981 */ /* 0x000f28000c1e1900 */
[----:B------:R-:W4:Y:S04]  /*0380*/  @P1 LDG.E R25, desc[UR4][R10.64+0x18] ;  /* 0x000018040a191981 */ /* 0x000f28000c1e1900 */
[----:B------:R-:W4:Y:S04]  /*0390*/  @P3 LDG.E R28, desc[UR4][R10.64+0x3c] ;  /* 0x00003c040a1c3981 */ /* 0x000f28000c1e1900 */
[----:B------:R-:W4:Y:S01]  /*03a0*/  @P6 LDG.E R27, desc[UR4][R10.64+0x7c] ;  /* 0x00007c040a1b6981 */ /* 0x000f22000c1e1900 */
[----:B--2---:R-:W-:-:S03]  /*03b0*/  @!P0 LOP3.LUT R15, R15, R18, RZ, 0x3c, !PT ;  /* 0x000000120f0f8212 */ /* 0x004fc600078e3cff */
[----:B------:R-:W2:Y:S01]  /*03c0*/  @!P0 LDG.E R18, desc[UR4][R10.64+0x8] ;  /* 0x000008040a128981 */ /* 0x000ea2000c1e1900 */
[----:B---3--:R-:W-:-:S03]  /*03d0*/  @!P0 LOP3.LUT R3, R3, R20, RZ, 0x3c, !PT ;  /* 0x0000001403038212 */ /* 0x008fc600078e3cff */
[----:B------:R-:W3:Y:S01]  /*03e0*/  @P1 LDG.E R20, desc[UR4][R10.64+0x24] ;  /* 0x000024040a141981 */ /* 0x000ee2000c1e1900 */
[----:B----4-:R-:W-:-:S03]  /*03f0*/  @P1 LOP3.LUT R15, R15, R22, RZ, 0x3c, !PT ;  /* 0x000000160f0f1212 */ /* 0x010fc600078e3cff */
[----:B------:R-:W4:Y:S01]  /*0400*/  @P2 LDG.E R22, desc[UR4][R10.64+0x38] ;  /* 0x000038040a162981 */ /* 0x000f22000c1e1900 */
[----:B------:R-:W-:-:S03]  /*0410*/  @P2 LOP3.LUT R15, R15, R26, RZ, 0x3c, !PT ;  /* 0x0000001a0f0f2212 */ /* 0x000fc600078e3cff */
[----:B------:R-:W4:Y:S01]  /*0420*/  @P4 LDG.E R26, desc[UR4][R10.64+0x50] ;  /* 0x000050040a1a4981 */ /* 0x000f22000c1e1900 */
[----:B------:R-:W-:-:S03]  /*0430*/  @!P0 LOP3.LUT R4, R4, R21, RZ, 0x3c, !PT ;  /* 0x0000001504048212 */ /* 0x000fc600078e3cff */
[----:B------:R-:W4:Y:S01]  /*0440*/  @P1 LDG.E R21, desc[UR4][R10.64+0x20] ;  /* 0x000020040a151981 */ /* 0x000f22000c1e1900 */
[----:B------:R-:W-:-:S03]  /*0450*/  @!P0 LOP3.LUT R2, R2, R23, RZ, 0x3c, !PT ;  /* 0x0000001702028212 */ /* 0x000fc600078e3cff */
[----:B------:R-:W4:Y:S01]  /*0460*/  @P2 LDG.E R23, desc[UR4][R10.64+0x2c] ;  /* 0x00002c040a172981 */ /* 0x000f22000c1e1900 */
[----:B------:R-:W-:-:S03]  /*0470*/  @P1 LOP3.LUT R4, R4, R25, RZ, 0x3c, !PT ;  /* 0x0000001904041212 */ /* 0x000fc600078e3cff */
[----:B------:R-:W4:Y:S01]  /*0480*/  @P2 LDG.E R25, desc[UR4][R10.64+0x34] ;  /* 0x000034040a192981 */ /* 0x000f22000c1e1900 */
[----:B--2---:R-:W-:-:S03]  /*0490*/  @!P0 LOP3.LUT R5, R5, R18, RZ, 0x3c, !PT ;  /* 0x0000001205058212 */ /* 0x004fc600078e3cff */
[----:B------:R-:W2:Y:S01]  /*04a0*/  @P1 LDG.E R18, desc[UR4][R10.64+0x1c] ;  /* 0x00001c040a121981 */ /* 0x000ea2000c1e1900 */
[----:B---3--:R-:W-:-:S03]  /*04b0*/  @P1 LOP3.LUT R3, R3, R20, RZ, 0x3c, !PT ;  /* 0x0000001403031212 */ /* 0x008fc600078e3cff */
[----:B------:R-:W3:Y:S01]  /*04c0*/  @P2 LDG.E R20, desc[UR4][R10.64+0x30] ;  /* 0x000030040a142981 */ /* 0x000ee2000c1e1900 */
[----:B----4-:R-:W-:-:S03]  /*04d0*/  @P2 LOP3.LUT R3, R3, R22, RZ, 0x3c, !PT ;  /* 0x0000001603032212 */ /* 0x010fc600078e3cff */
[----:B------:R-:W4:Y:S01]  /*04e0*/  @P3 LDG.E R22, desc[UR4][R10.64+0x4c] ;  /* 0x00004c040a163981 */ /* 0x000f22000c1e1900 */
[----:B------:R-:W-:-:S04]  /*04f0*/  @P3 LOP3.LUT R15, R15, R28, RZ, 0x3c, !PT ;  /* 0x0000001c0f0f3212 */ /* 0x000fc800078e3cff */
[----:B------:R-:W-:Y:S02]  /*0500*/  @P4 LOP3.LUT R15, R15, R26, RZ, 0x3c, !PT ;  /* 0x0000001a0f0f4212 */ /* 0x000fe400078e3cff */
[----:B------:R-:W-:Y:S01]  /*0510*/  @P1 LOP3.LUT R2, R2, R21, RZ, 0x3c, !PT ;  /* 0x0000001502021212 */ /* 0x000fe200078e3cff */
[----:B------:R-:W4:Y:S04]  /*0520*/  @P5 LDG.E R26, desc[UR4][R10.64+0x64] ;  /* 0x000064040a1a5981 */ /* 0x000f28000c1e1900 */
[----:B------:R-:W4:Y:S01]  /*0530*/  @P3 LDG.E R21, desc[UR4][R10.64+0x40] ;  /* 0x000040040a153981 */ /* 0x000f22000c1e1900 */
[----:B------:R-:W-:Y:S02]  /*0540*/  @P2 LOP3.LUT R4, R4, R23, RZ, 0x3c, !PT ;  /* 0x0000001704042212 */ /* 0x000fe400078e3cff */
[----:B------:R-:W-:Y:S01]  /*0550*/  @P2 LOP3.LUT R2, R2, R25, RZ, 0x3c, !PT ;  /* 0x0000001902022212 */ /* 0x000fe200078e3cff */
[----:B------:R-:W4:Y:S04]  /*0560*/  @P3 LDG.E R23, desc[UR4][R10.64+0x48] ;  /* 0x000048040a173981 */ /* 0x000f28000c1e1900 */
[----:B------:R-:W4:Y:S01]  /*0570*/  @P4 LDG.E R25, desc[UR4][R10.64+0x54] ;  /* 0x000054040a194981 */ /* 0x000f22000c1e1900 */
[----:B--2---:R-:W-:-:S03]  /*0580*/  @P1 LOP3.LUT R5, R5, R18, RZ, 0x3c, !PT ;  /* 0x0000001205051212 */ /* 0x004fc600078e3cff */
[----:B------:R-:W2:Y:S01]  /*0590*/  @P3 LDG.E R18, desc[UR4][R10.64+0x44] ;  /* 0x000044040a123981 */ /* 0x000ea2000c1e1900 */
[----:B---3--:R-:W-:-:S03]  /*05a0*/  @P2 LOP3.LUT R5, R5, R20, RZ, 0x3c, !PT ;  /* 0x0000001405052212 */ /* 0x008fc600078e3cff */
[----:B------:R-:W3:Y:S01]  /*05b0*/  @P4 LDG.E R20, desc[UR4][R10.64+0x58] ;  /* 0x000058040a144981 */ /* 0x000ee2000c1e1900 */
[----:B----4-:R-:W-:-:S03]  /*05c0*/  @P3 LOP3.LUT R3, R3, R22, RZ, 0x3c, !PT ;  /* 0x0000001603033212 */ /* 0x010fc600078e3cff */
[----:B------:R-:W4:Y:S01]  /*05d0*/  @P4 LDG.E R22, desc[UR4][R10.64+0x60] ;  /* 0x000060040a164981 */ /* 0x000f22000c1e1900 */
[----:B------:R-:W-:Y:S02]  /*05e0*/  LOP3.LUT P0, RZ, R24, 0x80, RZ, 0xc0, !PT ;  /* 0x0000008018ff7812 */ /* 0x000fe4000780c0ff */
[----:B------:R-:W-:Y:S02]  /*05f0*/  @P5 LOP3.LUT R15, R15, R26, RZ, 0x3c, !PT ;  /* 0x0000001a0f0f5212 */ /* 0x000fe400078e3cff */
[----:B------:R-:W4:Y:S01]  /*0600*/  @P6 LDG.E R26, desc[UR4][R10.64+0x78] ;  /* 0x000078040a1a6981 */ /* 0x000f22000c1e1900 */
[----:B------:R-:W-:-:S03]  /*0610*/  @P3 LOP3.LUT R4, R4, R21, RZ, 0x3c, !PT ;  /* 0x0000001504043212 */ /* 0x000fc600078e3cff */
[----:B------:R-:W4:Y:S01]  /*0620*/  @P4 LDG.E R21, desc[UR4][R10.64+0x5c] ;  /* 0x00005c040a154981 */ /* 0x000f22000c1e1900 */
[----:B------:R-:W-:-:S03]  /*0630*/  @P3 LOP3.LUT R2, R2, R23, RZ, 0x3c, !PT ;  /* 0x0000001702023212 */ /* 0x000fc600078e3cff */
[----:B------:R-:W4:Y:S01]  /*0640*/  @P5 LDG.E R23, desc[UR4][R10.64+0x68] ;  /* 0x000068040a175981 */ /* 0x000f22000c1e1900 */
[----:B------:R-:W-:-:S03]  /*0650*/  @P4 LOP3.LUT R4, R4, R25, RZ, 0x3c, !PT ;  /* 0x0000001904044212 */ /* 0x000fc600078e3cff */
[----:B------:R-:W4:Y:S01]  /*0660*/  @P5 LDG.E R25, desc[UR4][R10.64+0x70] ;  /* 0x000070040a195981 */ /* 0x000f22000c1e1900 */
[----:B--2---:R-:W-:-:S03]  /*0670*/  @P3 LOP3.LUT R5, R5, R18, RZ, 0x3c, !PT ;  /* 0x0000001205053212 */ /* 0x004fc600078e3cff */
[----:B------:R-:W2:Y:S01]  /*0680*/  @P5 LDG.E R18, desc[UR4][R10.64+0x6c] ;  /* 0x00006c040a125981 */ /* 0x000ea2000c1e1900 */
[----:B---3--:R-:W-:-:S03]  /*0690*/  @P4 LOP3.LUT R5, R5, R20, RZ, 0x3c, !PT ;  /* 0x0000001405054212 */ /* 0x008fc600078e3cff */
[----:B------:R-:W3:Y:S01]  /*06a0*/  @P5 LDG.E R20, desc[UR4][R10.64+0x74] ;  /* 0x000074040a145981 */ /* 0x000ee2000c1e1900 */
[----:B----4-:R-:W-:-:S03]  /*06b0*/  @P4 LOP3.LUT R3, R3, R22, RZ, 0x3c, !PT ;  /* 0x0000001603034212 */ /* 0x010fc600078e3cff */
[----:B------:R-:W4:Y:S01]  /*06c0*/  @P0 LDG.E R22, desc[UR4][R10.64+0x8c] ;  /* 0x00008c040a160981 */ /* 0x000f22000c1e1900 */
[----:B------:R-:W-:-:S03]  /*06d0*/  @P6 LOP3.LUT R15, R15, R26, RZ, 0x3c, !PT ;  /* 0x0000001a0f0f6212 */ /* 0x000fc600078e3cff */
        /* <DEDUP_REMOVED lines=13> */
[----:B------:R-:W-:Y:S02]  /*07b0*/  @P6 LOP3.LUT R4, R4, R27, RZ, 0x3c, !PT ;  /* 0x0000001b04046212 */ /* 0x000fe400078e3cff */
[----:B------:R-:W-:Y:S02]  /*07c0*/  @P6 LOP3.LUT R2, R2, R21, RZ, 0x3c, !PT ;  /* 0x0000001502026212 */ /* 0x000fe400078e3cff */
[----:B------:R-:W-:Y:S02]  /*07d0*/  @P0 LOP3.LUT R4, R4, R23, RZ, 0x3c, !PT ;  /* 0x0000001704040212 */ /* 0x000fe400078e3cff */
[----:B------:R-:W-:Y:S02]  /*07e0*/  @P0 LOP3.LUT R2, R2, R25, RZ, 0x3c, !PT ;  /* 0x0000001902020212 */ /* 0x000fe400078e3cff */
[----:B--2---:R-:W-:Y:S02]  /*07f0*/  @P6 LOP3.LUT R5, R5, R18, RZ, 0x3c, !PT ;  /* 0x0000001205056212 */ /* 0x004fe400078e3cff */
[----:B---3--:R-:W-:-:S02]  /*0800*/  @P6 LOP3.LUT R3, R3, R20, RZ, 0x3c, !PT ;  /* 0x0000001403036212 */ /* 0x008fc400078e3cff */
[----:B----4-:R-:W-:Y:S02]  /*0810*/  @P0 LOP3.LUT R5, R5, R22, RZ, 0x3c, !PT ;  /* 0x0000001605050212 */ /* 0x010fe400078e3cff */
[----:B------:R-:W-:Y:S02]  /*0820*/  @P0 LOP3.LUT R3, R3, R26, RZ, 0x3c, !PT ;  /* 0x0000001a03030212 */ /* 0x000fe400078e3cff */
[----:B------:R-:W-:-:S13]  /*0830*/  R2P PR, R24.B1, 0x7f ;  /* 0x0000007f18007804 */ /* 0x000fda0000001000 */
[----:B------:R-:W2:Y:S04]  /*0840*/  @P0 LDG.E R18, desc[UR4][R10.64+0xa0] ;  /* 0x0000a0040a120981 */ /* 0x000ea8000c1e1900 */
[----:B------:R-:W3:Y:S04]  /*0850*/  @P1 LDG.E R22, desc[UR4][R10.64+0xb4] ;  /* 0x0000b4040a161981 */ /* 0x000ee8000c1e1900 */
[----:B------:R-:W4:Y:S04]  /*0860*/  @P2 LDG.E R26, desc[UR4][R10.64+0xc8] ;  /* 0x0000c8040a1a2981 */ /* 0x000f28000c1e1900 */
[----:B------:R-:W4:Y:S04]  /*0870*/  @P3 LDG.E R28, desc[UR4][R10.64+0xdc] ;  /* 0x0000dc040a1c3981 */ /* 0x000f28000c1e1900 */
[----:B------:R-:W4:Y:S04]  /*0880*/  @P0 LDG.E R23, desc[UR4][R10.64+0xa4] ;  /* 0x0000a4040a170981 */ /* 0x000f28000c1e1900 */
[----:B------:R-:W4:Y:S04]  /*0890*/  @P0 LDG.E R20, desc[UR4][R10.64+0xa8] ;  /* 0x0000a8040a140981 */ /* 0x000f28000c1e1900 */
[----:B------:R-:W4:Y:S04]  /*08a0*/  @P4 LDG.E R25, desc[UR4][R10.64+0xf0] ;  /* 0x0000f0040a194981 */ /* 0x000f28000c1e1900 */
        /* <DEDUP_REMOVED lines=21> */
[----:B------:R-:W-:Y:S02]  /*0a00*/  LOP3.LUT P0, RZ, R24, 0x8000, RZ, 0xc0, !PT ;  /* 0x0000800018ff7812 */ /* 0x000fe4000780c0ff */
[----:B----4-:R-:W-:Y:S01]  /*0a10*/  @P5 LOP3.LUT R15, R15, R26, RZ, 0x3c, !PT ;  /* 0x0000001a0f0f5212 */ /* 0x010fe200078e3cff */
[----:B------:R-:W4:Y:S04]  /*0a20*/  @P3 LDG.E R24, desc[UR4][R10.64+0xe4] ;  /* 0x0000e4040a183981 */ /* 0x000f28000c1e1900 */
[----:B------:R-:W2:Y:S01]  /*0a30*/  @P6 LDG.E R26, desc[UR4][R10.64+0x118] ;  /* 0x000118040a1a6981 */ /* 0x000ea2000c1e1900 */
        /* <DEDUP_REMOVED lines=8> */
[----:B---3--:R-:W-:-:S03]  /*0ac0*/  @P2 LOP3.LUT R3, R3, R22, RZ, 0x3c, !PT ;  /* 0x0000001603032212 */ /* 0x008fc600078e3cff */
[----:B------:R-:W3:Y:S01]  /*0ad0*/  @P4 LDG.E R22, desc[UR4][R10.64+0x100] ;  /* 0x000100040a164981 */ /* 0x000ee2000c1e1900 */
[----:B--2---:R-:W-:-:S03]  /*0ae0*/  @P6 LOP3.LUT R15, R15, R26, RZ, 0x3c, !PT ;  /* 0x0000001a0f0f6212 */ /* 0x004fc600078e3cff */
[----:B------:R-:W2:Y:S01]  /*0af0*/  @P0 LDG.E R26, desc[UR4][R10.64+0x12c] ;  /* 0x00012c040a1a0981 */ /* 0x000ea2000c1e1900 */
[----:B----4-:R-:W-:-:S03]  /*0b00*/  @P2 LOP3.LUT R2, R2, R23, RZ, 0x3c, !PT ;  /* 0x0000001702022212 */ /* 0x010fc600078e3cff */
[----:B------:R-:W4:Y:S01]  /*0b10*/  @P4 LDG.E R23, desc[UR4][R10.64+0xfc] ;  /* 0x0000fc040a174981 */ /* 0x000f22000c1e1900 */
[----:B------:R-:W-:-:S03]  /*0b20*/  @P2 LOP3.LUT R5, R5, R20, RZ, 0x3c, !PT ;  /* 0x0000001405052212 */ /* 0x000fc600078e3cff */
[----:B------:R-:W4:Y:S01]  /*0b30*/  @P4 LDG.E R20, desc[UR4][R10.64+0xf8] ;  /* 0x0000f8040a144981 */ /* 0x000f22000c1e1900 */
[----:B------:R-:W-:Y:S02]  /*0b40*/  @P3 LOP3.LUT R2, R2, R27, RZ, 0x3c, !PT ;  /* 0x0000001b02023212 */ /* 0x000fe400078e3cff */
[----:B------:R-:W-:Y:S01]  /*0b50*/  @P3 LOP3.LUT R4, R4, R25, RZ, 0x3c, !PT ;  /* 0x0000001904043212 */ /* 0x000fe200078e3cff */
[----:B------:R-:W4:Y:S01]  /*0b60*/  @P5 LDG.E R27, desc[UR4][R10.64+0x110] ;  /* 0x000110040a1b5981 */ /* 0x000f22000c1e1900 */
[----:B------:R-:W-:-:S03]  /*0b70*/  @P3 LOP3.LUT R5, R5, R24, RZ, 0x3c, !PT ;  /* 0x0000001805053212 */ /* 0x000fc600078e3cff */
[----:B------:R-:W4:Y:S04]  /*0b80*/  @P5 LDG.E R25, desc[UR4][R10.64+0x108] ;  /* 0x000108040a195981 */ /* 0x000f28000c1e1900 */
        /* <DEDUP_REMOVED lines=19> */
[----:B------:R-:W-:-:S05]  /*0cc0*/  VIADD R19, R19, 0x10 ;  /* 0x0000001013137836 */ /* 0x000fca0000000000 */
[----:B------:R-:W-:Y:S02]  /*0cd0*/  ISETP.NE.AND P1, PT, R19, 0x20, PT ;  /* 0x000000201300780c */ /* 0x000fe40003f25270 */
[----:B------:R-:W-:Y:S02]  /*0ce0*/  @P5 LOP3.LUT R3, R3, R18, RZ, 0x3c, !PT ;  /* 0x0000001203035212 */ /* 0x000fe400078e3cff */
[----:B------:R-:W-:Y:S02]  /*0cf0*/  @P6 LOP3.LUT R4, R4, R21, RZ, 0x3c, !PT ;  /* 0x0000001504046212 */ /* 0x000fe400078e3cff */
[----:B---3--:R-:W-:-:S04]  /*0d00*/  @P6 LOP3.LUT R3, R3, R22, RZ, 0x3c, !PT ;  /* 0x0000001603036212 */ /* 0x008fc800078e3cff */
[----:B--2---:R-:W-:Y:S02]  /*0d10*/  @P0 LOP3.LUT R3, R3, R26, RZ, 0x3c, !PT ;  /* 0x0000001a03030212 */ /* 0x004fe400078e3cff */
[----:B----4-:R-:W-:Y:S02]  /*0d20*/  @P6 LOP3.LUT R2, R2, R23, RZ, 0x3c, !PT ;  /* 0x0000001702026212 */ /* 0x010fe400078e3cff */
[----:B------:R-:W-:Y:S02]  /*0d30*/  @P6 LOP3.LUT R5, R5, R20, RZ, 0x3c, !PT ;  /* 0x0000001405056212 */ /* 0x000fe400078e3cff */
[----:B------:R-:W-:Y:S02]  /*0d40*/  @P0 LOP3.LUT R2, R2, R27, RZ, 0x3c, !PT ;  /* 0x0000001b02020212 */ /* 0x000fe400078e3cff */
[----:B------:R-:W-:Y:S02]  /*0d50*/  @P0 LOP3.LUT R4, R4, R25, RZ, 0x3c, !PT ;  /* 0x0000001904040212 */ /* 0x000fe400078e3cff */
[----:B------:R-:W-:Y:S01]  /*0d60*/  @P0 LOP3.LUT R5, R5, R24, RZ, 0x3c, !PT ;  /* 0x0000001805050212 */ /* 0x000fe200078e3cff */
[----:B------:R-:W-:Y:S06]  /*0d70*/  @P1 BRA `(.L_x_9) ;  /* 0xfffffff400481947 */ /* 0x000fec000383ffff */
[----:B------:R-:W-:-:S05]  /*0d80*/  VIADD R17, R17, 0x1 ;  /* 0x0000000111117836 */ /* 0x000fca0000000000 */
[----:B------:R-:W-:-:S13]  /*0d90*/  ISETP.NE.AND P0, PT, R17, 0x5, PT ;  /* 0x000000051100780c */ /* 0x000fda0003f05270 */
[----:B------:R-:W-:Y:S05]  /*0da0*/  @P0 BRA `(.L_x_10) ;  /* 0xfffffff400300947 */ /* 0x000fea000383ffff */
[----:B------:R1:W-:Y:S01]  /*0db0*/  STG.E.64 desc[UR4][R6.64+0x8], R4 ;  /* 0x0000080406007986 */ /* 0x0003e2000c101b04 */
[----:B------:R-:W-:Y:S01]  /*0dc0*/  VIADD R14, R14, 0x1 ;  /* 0x000000010e0e7836 */ /* 0x000fe20000000000 */
[----:B------:R-:W-:Y:S02]  /*0dd0*/  LOP3.LUT R11, R0, 0x3, RZ, 0xc0, !PT ;  /* 0x00000003000b7812 */ /* 0x000fe400078ec0ff */
[----:B------:R1:W-:Y:S02]  /*0de0*/  STG.E.64 desc[UR4][R6.64+0x10], R2 ;  /* 0x0000100206007986 */ /* 0x0003e4000c101b04 */
[----:B------:R-:W-:Y:S02]  /*0df0*/  ISETP.GE.U32.AND P0, PT, R14, R11, PT ;  /* 0x0000000b0e00720c */ /* 0x000fe40003f06070 */
[----:B------:R1:W-:Y:S11]  /*0e00*/  STG.E desc[UR4][R6.64+0x4], R15 ;  /* 0x0000040f06007986 */ /* 0x0003f6000c101904 */
[----:B------:R-:W-:Y:S05]  /*0e10*/  @!P0 BRA `(.L_x_11) ;  /* 0xfffffff400048947 */ /* 0x000fea000383ffff */
.L_x_8:
[----:B------:R-:W-:Y:S05]  /*0e20*/  BSYNC.RECONVERGENT B1 ;  /* 0x0000000000017941 */ /* 0x000fea0003800200 */
.L_x_7:
[----:B------:R-:W-:Y:S01]  /*0e30*/  ISETP.GT.U32.AND P0, PT, R0, 0x3, PT ;  /* 0x000000030000780c */ /* 0x000fe20003f04070 */
[----:B------:R-:W-:Y:S01]  /*0e40*/  VIADD R12, R12, 0x1 ;  /* 0x000000010c0c7836 */ /* 0x000fe20000000000 */
[--C-:B------:R-:W-:Y:S02]  /*0e50*/  SHF.R.U64 R0, R0, 0x2, R13.reuse ;  /* 0x0000000200007819 */ /* 0x100fe4000000120d */
[----:B------:R-:W-:Y:S02]  /*0e60*/  ISETP.GT.U32.AND.EX P0, PT, R13, RZ, PT, P0 ;  /* 0x000000ff0d00720c */ /* 0x000fe40003f04100 */
[----:B------:R-:W-:-:S11]  /*0e70*/  SHF.R.U32.HI R13, RZ, 0x2, R13 ;  /* 0x00000002ff0d7819 */ /* 0x000fd6000001160d */
[----:B------:R-:W-:Y:S05]  /*0e80*/  @P0 BRA `(.L_x_12) ;  /* 0xfffffff000c80947 */ /* 0x000fea000383ffff */
.L_x_6:
[----:B------:R-:W-:Y:S05]  /*0e90*/  BSYNC.RECONVERGENT B0 ;  /* 0x0000000000007941 */ /* 0x000fea0003800200 */
.L_x_5:
[----:B------:R-:W-:Y:S04]  /*0ea0*/  STG.E.64 desc[UR4][R6.64+0x18], RZ ;  /* 0x000018ff06007986 */ /* 0x000fe8000c101b04 */
[----:B------:R-:W-:Y:S04]  /*0eb0*/  STG.E desc[UR4][R6.64+0x20], RZ ;  /* 0x000020ff06007986 */ /* 0x000fe8000c101904 */
[----:B------:R-:W-:Y:S01]  /*0ec0*/  STG.E.64 desc[UR4][R6.64+0x28], RZ ;  /* 0x000028ff06007986 */ /* 0x000fe2000c101b04 */
[----:B------:R-:W-:Y:S05]  /*0ed0*/  EXIT ;  /* 0x000000000000794d */ /* 0x000fea0003800000 */
.L_x_13:
        /* <DEDUP_REMOVED lines=10> */
.L_x_16:


//--------------------- .nv.global.init           --------------------------
	.section	.nv.global.init,"aw",@progbits
	.align	4
.nv.global.init:
	.type		mrg32k3aM1SubSeq,@object
	.size		mrg32k3aM1SubSeq,(mrg32k3aM2SubSeq - mrg32k3aM1SubSeq)
mrg32k3aM1SubSeq:
        /*0000*/ 	.byte	0x0b, 0xcc, 0xee, 0x04, 0x73, 0x29, 0x8b, 0x6f, 0xf6, 0x53, 0x03, 0xf6, 0x23, 0xf6, 0xea, 0xda
        /* <DEDUP_REMOVED lines=125> */
	.type		mrg32k3aM2SubSeq,@object
	.size		mrg32k3aM2SubSeq,(mrg32k3aM1 - mrg32k3aM2SubSeq)
mrg32k3aM2SubSeq:
        /* <DEDUP_REMOVED lines=126> */
	.type		mrg32k3aM1,@object
	.size		mrg32k3aM1,(mrg32k3aM1Seq - mrg32k3aM1)
mrg32k3aM1:
        /* <DEDUP_REMOVED lines=144> */
	.type		mrg32k3aM1Seq,@object
	.size		mrg32k3aM1Seq,(mrg32k3aM2 - mrg32k3aM1Seq)
mrg32k3aM1Seq:
        /* <DEDUP_REMOVED lines=144> */
	.type		mrg32k3aM2,@object
	.size		mrg32k3aM2,(mrg32k3aM2Seq - mrg32k3aM2)
mrg32k3aM2:
        /* <DEDUP_REMOVED lines=144> */
	.type		mrg32k3aM2Seq,@object
	.size		mrg32k3aM2Seq,(precalc_xorwow_matrix - mrg32k3aM2Seq)
mrg32k3aM2Seq:
        /* <DEDUP_REMOVED lines=144> */
	.type		precalc_xorwow_matrix,@object
	.size		precalc_xorwow_matrix,(precalc_xorwow_offset_matrix - precalc_xorwow_matrix)
precalc_xorwow_matrix:
        /* <DEDUP_REMOVED lines=6400> */
	.type		precalc_xorwow_offset_matrix,@object
	.size		precalc_xorwow_offset_matrix,(.L_1 - precalc_xorwow_offset_matrix)
precalc_xorwow_offset_matrix:
        /* <DEDUP_REMOVED lines=6400> */
.L_1:


//--------------------- .nv.shared.reserved.0     --------------------------
	.section	.nv.shared.reserved.0,"aw",@nobits
	.weak		__nv_reservedSMEM_offset_0_alias
	.size		__nv_reservedSMEM_offset_0_alias, 0, 64
	.other		__nv_reservedSMEM_offset_0_alias,@"STO_CUDA_RESERVED_SHARED STV_DEFAULT"
__nv_reservedSMEM_offset_0_alias:
	.zero		0
	.zero		64


//--------------------- .nv.constant0._Z13device_methodPiiP17curandStateXORWOW --------------------------
	.section	.nv.constant0._Z13device_methodPiiP17curandStateXORWOW,"a",@progbits
	.sectionflags	@""
	.align	4
.nv.constant0._Z13device_methodPiiP17curandStateXORWOW:
	.zero		920


//--------------------- .nv.constant0._Z7initRNGP17curandStateXORWOWij --------------------------
	.section	.nv.constant0._Z7initRNGP17curandStateXORWOWij,"a",@progbits
	.sectionflags	@""
	.align	4
.nv.constant0._Z7initRNGP17curandStateXORWOWij:
	.zero		912


//--------------------- SYMBOLS --------------------------

	.type		.nv.reservedSmem.offset0,@object
	.size		.nv.reservedSmem.offset0,0x4
